//
// Generated by NVIDIA NVVM Compiler
//
// Compiler Build ID: CL-36424714
// Cuda compilation tools, release 13.0, V13.0.88
// Based on NVVM 20.0.0
//

.version 9.0
.target sm_100
.address_size 64

	// .globl	_Z5countPiS_S_
.extern .func  (.param .b64 func_retval0) malloc
(
	.param .b64 malloc_param_0
)
;

.visible .entry _Z5countPiS_S_(
	.param .u64 .ptr .align 1 _Z5countPiS_S__param_0,
	.param .u64 .ptr .align 1 _Z5countPiS_S__param_1,
	.param .u64 .ptr .align 1 _Z5countPiS_S__param_2
)
{
	.reg .pred 	%p<11>;
	.reg .b32 	%r<82>;
	.reg .b64 	%rd<22>;

	ld.param.u64 	%rd5, [_Z5countPiS_S__param_0];
	ld.param.u64 	%rd6, [_Z5countPiS_S__param_1];
	ld.param.u64 	%rd7, [_Z5countPiS_S__param_2];
	cvta.to.global.u64 	%rd1, %rd6;
	cvta.to.global.u64 	%rd2, %rd7;
	mov.u32 	%r38, %ctaid.x;
	mov.u32 	%r39, %ntid.x;
	mov.u32 	%r40, %tid.x;
	mad.lo.s32 	%r63, %r38, %r39, %r40;
	ld.global.u32 	%r41, [%rd2];
	mul.wide.s32 	%rd8, %r41, 4;
	{ // callseq 0, 0
	.param .b64 param0;
	st.param.b64 	[param0], %rd8;
	.param .b64 retval0;
	call.uni (retval0), 
	malloc, 
	(
	param0
	);
	ld.param.b64 	%rd9, [retval0];
	} // callseq 0
	ld.global.u32 	%r59, [%rd2];
	setp.lt.s32 	%p1, %r59, 1;
	@%p1 bra 	$L__BB0_5;
	mov.b32 	%r57, 0;
	mov.u32 	%r60, %r57;
$L__BB0_2:
	mad.lo.s32 	%r43, %r59, %r63, %r57;
	mul.wide.s32 	%rd10, %r43, 4;
	add.s64 	%rd11, %rd1, %rd10;
	ld.global.u32 	%r44, [%rd11];
	setp.ne.s32 	%p2, %r44, 1;
	@%p2 bra 	$L__BB0_4;
	mul.wide.s32 	%rd12, %r60, 4;
	add.s64 	%rd13, %rd9, %rd12;
	st.u32 	[%rd13], %r57;
	add.s32 	%r60, %r60, 1;
	ld.global.u32 	%r59, [%rd2];
$L__BB0_4:
	add.s32 	%r57, %r57, 1;
	setp.lt.s32 	%p3, %r57, %r59;
	@%p3 bra 	$L__BB0_2;
$L__BB0_5:
	cvta.to.global.u64 	%rd14, %rd5;
	mul.wide.s32 	%rd15, %r63, 4;
	add.s64 	%rd4, %rd14, %rd15;
	mov.b32 	%r45, 0;
	st.global.u32 	[%rd4], %r45;
	ld.global.u32 	%r73, [%rd2];
	setp.ge.s32 	%p4, %r63, %r73;
	@%p4 bra 	$L__BB0_16;
	mov.b32 	%r76, 0;
$L__BB0_7:
	setp.ge.s32 	%p5, %r63, %r73;
	@%p5 bra 	$L__BB0_15;
	mov.u32 	%r67, %r63;
$L__BB0_9:
	setp.ge.s32 	%p6, %r67, %r73;
	@%p6 bra 	$L__BB0_14;
	mov.u32 	%r72, %r67;
$L__BB0_11:
	mul.lo.s32 	%r47, %r73, %r63;
	add.s32 	%r48, %r47, %r67;
	mul.wide.s32 	%rd16, %r48, 4;
	add.s64 	%rd17, %rd1, %rd16;
	ld.global.u32 	%r49, [%rd17];
	add.s32 	%r50, %r72, %r47;
	mul.wide.s32 	%rd18, %r50, 4;
	add.s64 	%rd19, %rd1, %rd18;
	ld.global.u32 	%r51, [%rd19];
	add.s32 	%r52, %r51, %r49;
	mad.lo.s32 	%r53, %r73, %r67, %r72;
	mul.wide.s32 	%rd20, %r53, 4;
	add.s64 	%rd21, %rd1, %rd20;
	ld.global.u32 	%r54, [%rd21];
	add.s32 	%r55, %r52, %r54;
	setp.ne.s32 	%p7, %r55, 3;
	@%p7 bra 	$L__BB0_13;
	add.s32 	%r76, %r76, 1;
	st.global.u32 	[%rd4], %r76;
	ld.global.u32 	%r73, [%rd2];
$L__BB0_13:
	add.s32 	%r72, %r72, 1;
	setp.lt.s32 	%p8, %r72, %r73;
	@%p8 bra 	$L__BB0_11;
$L__BB0_14:
	add.s32 	%r67, %r67, 1;
	setp.lt.s32 	%p9, %r67, %r73;
	@%p9 bra 	$L__BB0_9;
$L__BB0_15:
	add.s32 	%r63, %r63, 1;
	setp.lt.s32 	%p10, %r63, %r73;
	@%p10 bra 	$L__BB0_7;
$L__BB0_16:
	ret;

}


// ===== COMPILED SASS (sm_100) =====

	.target	sm_100

	.elftype	@"ET_EXEC"


//--------------------- .note.nv.tkinfo           --------------------------
	.section	.note.nv.tkinfo,"",@"SHT_NOTE"
	.sectionflags	@"SHF_NOTE_NV_TKINFO"
	.tkinfo
        /*0018*/ 	.word	0x00000002
        /*0030*/ 	.string	""
        /*0030*/ 	.string	"ptxas"
        /*0030*/ 	.string	"Cuda compilation tools, release 13.0, V13.0.88"
        /*0030*/ 	.string	"Build cuda_13.0.r13.0/compiler.36424714_0"
        /*0030*/ 	.string	"-arch sm_100 -m 64 "



//--------------------- .note.nv.cuinfo           --------------------------
	.section	.note.nv.cuinfo,"",@"SHT_NOTE"
	.sectionflags	@"SHF_NOTE_NV_CUINFO"
        /*0018*/ 	.short	0x0002
        /*001a*/ 	.short	0x0064
        /*001c*/ 	.short	0x0082
	.zero		2


//--------------------- .nv.info                  --------------------------
	.section	.nv.info,"",@"SHT_CUDA_INFO"
	.align	4


	//----- nvinfo : EIATTR_REGCOUNT
	.align		4
        /*0000*/ 	.byte	0x04, 0x2f
        /*0002*/ 	.short	(.L_1 - .L_0)
	.align		4
.L_0:
        /*0004*/ 	.word	index@(_Z5countPiS_S_)
        /*0008*/ 	.word	0x00000018


	//----- nvinfo : EIATTR_FRAME_SIZE
	.align		4
.L_1:
        /*000c*/ 	.byte	0x04, 0x11
        /*000e*/ 	.short	(.L_3 - .L_2)
	.align		4
.L_2:
        /*0010*/ 	.word	index@(_Z5countPiS_S_)
        /*0014*/ 	.word	0x00000000


	//----- nvinfo : EIATTR_MIN_STACK_SIZE
	.align		4
.L_3:
        /*0018*/ 	.byte	0x04, 0x12
        /*001a*/ 	.short	(.L_5 - .L_4)
	.align		4
.L_4:
        /*001c*/ 	.word	index@(_Z5countPiS_S_)
        /*0020*/ 	.word	0x00000000
.L_5:


//--------------------- .nv.compat                --------------------------
	.section	.nv.compat,"",@"SHT_CUDA_COMPAT_INFO"
	.align	4
        /*0000*/ 	.byte	0x02, 0x09, 0x00, 0x00, 0x02, 0x02, 0x01, 0x00, 0x02, 0x05, 0x05, 0x00, 0x03, 0x07, 0x01, 0x01
        /*0010*/ 	.byte	0x02, 0x03, 0x00, 0x00, 0x02, 0x06, 0x01, 0x00, 0x04, 0x0b, 0x08, 0x00, 0x09, 0x00, 0x00, 0x00
        /*0020*/ 	.byte	0x00, 0x00, 0x00, 0x00


//--------------------- .nv.info._Z5countPiS_S_   --------------------------
	.section	.nv.info._Z5countPiS_S_,"",@"SHT_CUDA_INFO"
	.sectionflags	@""
	.align	4


	//----- nvinfo : EIATTR_CUDA_API_VERSION
	.align		4
        /*0000*/ 	.byte	0x04, 0x37
        /*0002*/ 	.short	(.L_7 - .L_6)
.L_6:
        /*0004*/ 	.word	0x00000082


	//----- nvinfo : EIATTR_KPARAM_INFO
	.align		4
.L_7:
        /*0008*/ 	.byte	0x04, 0x17
        /*000a*/ 	.short	(.L_9 - .L_8)
.L_8:
        /*000c*/ 	.word	0x00000000
        /*0010*/ 	.short	0x0002
        /*0012*/ 	.short	0x0010
        /*0014*/ 	.byte	0x00, 0xf5, 0x21, 0x00


	//----- nvinfo : EIATTR_KPARAM_INFO
	.align		4
.L_9:
        /*0018*/ 	.byte	0x04, 0x17
        /*001a*/ 	.short	(.L_11 - .L_10)
.L_10:
        /*001c*/ 	.word	0x00000000
        /*0020*/ 	.short	0x0001
        /*0022*/ 	.short	0x0008
        /*0024*/ 	.byte	0x00, 0xf5, 0x21, 0x00


	//----- nvinfo : EIATTR_KPARAM_INFO
	.align		4
.L_11:
        /*0028*/ 	.byte	0x04, 0x17
        /*002a*/ 	.short	(.L_13 - .L_12)
.L_12:
        /*002c*/ 	.word	0x00000000
        /*0030*/ 	.short	0x0000
        /*0032*/ 	.short	0x0000
        /*0034*/ 	.byte	0x00, 0xf5, 0x21, 0x00


	//----- nvinfo : EIATTR_SPARSE_MMA_MASK
	.align		4
.L_13:
        /*0038*/ 	.byte	0x03, 0x50
        /*003a*/ 	.short	0x0000


	//----- nvinfo : EIATTR_MAXREG_COUNT
	.align		4
        /*003c*/ 	.byte	0x03, 0x1b
        /*003e*/ 	.short	0x00ff


	//----- nvinfo : EIATTR_EXTERNS
	.align		4
        /*0040*/ 	.byte	0x04, 0x0f
        /*0042*/ 	.short	(.L_15 - .L_14)


	//   ....[0]....
	.align		4
.L_14:
        /*0044*/ 	.word	index@(malloc)


	//----- nvinfo : EIATTR_MERCURY_ISA_VERSION
	.align		4
.L_15:
        /*0048*/ 	.byte	0x03, 0x5f
        /*004a*/ 	.short	0x0101


	//----- nvinfo : EIATTR_VRC_CTA_INIT_COUNT
	.align		4
        /*004c*/ 	.byte	0x02, 0x4a
	.zero		1
	.zero		1


	//----- nvinfo : EIATTR_SYSCALL_OFFSETS
	.align		4
        /*0050*/ 	.byte	0x04, 0x46
        /*0052*/ 	.short	(.L_17 - .L_16)


	//   ....[0]....
.L_16:
        /*0054*/ 	.word	0x000000c0


	//----- nvinfo : EIATTR_EXIT_INSTR_OFFSETS
	.align		4
.L_17:
        /*0058*/ 	.byte	0x04, 0x1c
        /*005a*/ 	.short	(.L_19 - .L_18)


	//   ....[0]....
.L_18:
        /*005c*/ 	.word	0x000002c0


	//   ....[1]....
        /*0060*/ 	.word	0x00000550


	//----- nvinfo : EIATTR_CRS_STACK_SIZE
	.align		4
.L_19:
        /*0064*/ 	.byte	0x04, 0x1e
        /*0066*/ 	.short	(.L_21 - .L_20)
.L_20:
        /*0068*/ 	.word	0x00000000


	//----- nvinfo : EIATTR_CBANK_PARAM_SIZE
	.align		4
.L_21:
        /*006c*/ 	.byte	0x03, 0x19
        /*006e*/ 	.short	0x0018


	//----- nvinfo : EIATTR_PARAM_CBANK
	.align		4
        /*0070*/ 	.byte	0x04, 0x0a
        /*0072*/ 	.short	(.L_23 - .L_22)
	.align		4
.L_22:
        /*0074*/ 	.word	index@(.nv.constant0._Z5countPiS_S_)
        /*0078*/ 	.short	0x0380
        /*007a*/ 	.short	0x0018


	//----- nvinfo : EIATTR_SW_WAR
	.align		4
.L_23:
        /*007c*/ 	.byte	0x04, 0x36
        /*007e*/ 	.short	(.L_25 - .L_24)
.L_24:
        /*0080*/ 	.word	0x00000008
.L_25:


//--------------------- .nv.callgraph             --------------------------
	.section	.nv.callgraph,"",@"SHT_CUDA_CALLGRAPH"
	.align	4
	.sectionentsize	8
	.align		4
        /*0000*/ 	.word	0x00000000
	.align		4
        /*0004*/ 	.word	0xffffffff
	.align		4
        /*0008*/ 	.word	index@(_Z5countPiS_S_)
	.align		4
        /*000c*/ 	.word	index@(malloc)
	.align		4
        /*0010*/ 	.word	0x00000000
	.align		4
        /*0014*/ 	.word	0xfffffffe
	.align		4
        /*0018*/ 	.word	0x00000000
	.align		4
        /*001c*/ 	.word	0xfffffffd
	.align		4
        /*0020*/ 	.word	0x00000000
	.align		4
        /*0024*/ 	.word	0xfffffffc


//--------------------- .nv.constant4             --------------------------
	.section	.nv.constant4,"a",@progbits
	.align	8
	.align		8
.nv.constant4:
        /*0000*/ 	.dword	malloc


//--------------------- .text._Z5countPiS_S_      --------------------------
	.section	.text._Z5countPiS_S_,"ax",@progbits
	.align	128
        .global         _Z5countPiS_S_
        .type           _Z5countPiS_S_,@function
        .size           _Z5countPiS_S_,(.L_x_15 - _Z5countPiS_S_)
        .other          _Z5countPiS_S_,@"STO_CUDA_ENTRY STV_DEFAULT"
_Z5countPiS_S_:
.text._Z5countPiS_S_:
[----:B------:R-:W0:Y:S08]  /*0000*/  LDC R1, c[0x0][0x37c] ;  /* 0x0000df00ff017b82 */ /* 0x000e300000000800 */
[----:B------:R-:W1:Y:S01]  /*0010*/  LDC.64 R2, c[0x0][0x390] ;  /* 0x0000e400ff027b82 */ /* 0x000e620000000a00 */
[----:B------:R-:W1:Y:S02]  /*0020*/  LDCU.64 UR36, c[0x0][0x358] ;  /* 0x00006b00ff2477ac */ /* 0x000e640008000a00 */
[----:B-1----:R-:W2:Y:S05]  /*0030*/  LDG.E R2, desc[UR36][R2.64] ;  /* 0x0000002402027981 */ /* 0x002eaa000c1e1900 */
[----:B------:R-:W1:Y:S01]  /*0040*/  S2UR UR4, SR_CTAID.X ;  /* 0x00000000000479c3 */ /* 0x000e620000002500 */
[----:B------:R-:W-:Y:S01]  /*0050*/  MOV R0, 0x0 ;  /* 0x0000000000007802 */ /* 0x000fe20000000f00 */
[----:B------:R-:W1:Y:S06]  /*0060*/  S2R R9, SR_TID.X ;  /* 0x0000000000097919 */ /* 0x000e6c0000002100 */
[----:B------:R-:W1:Y:S08]  /*0070*/  LDC R16, c[0x0][0x360] ;  /* 0x0000d800ff107b82 */ /* 0x000e700000000800 */
[----:B------:R3:W4:Y:S01]  /*0080*/  LDC.64 R6, c[0x4][R0] ;  /* 0x0100000000067b82 */ /* 0x0007220000000a00 */
[----:B-1----:R-:W-:-:S02]  /*0090*/  IMAD R16, R16, UR4, R9 ;  /* 0x0000000410107c24 */ /* 0x002fc4000f8e0209 */
[----:B0-234-:R-:W-:-:S07]  /*00a0*/  IMAD.WIDE R4, R2, 0x4, RZ ;  /* 0x0000000402047825 */ /* 0x01dfce00078e02ff */
[----:B------:R-:W-:-:S07]  /*00b0*/  LEPC R20, `(.L_x_0) ;  /* 0x000000001014794e */ /* 0x000fce0000000000 */
[----:B------:R-:W-:Y:S05]  /*00c0*/  CALL.ABS.NOINC R6 ;  /* 0x0000000006007343 */ /* 0x000fea0003c00000 */
.L_x_0:
[----:B------:R-:W0:Y:S02]  /*00d0*/  LDC.64 R2, c[0x0][0x390] ;  /* 0x0000e400ff027b82 */ /* 0x000e240000000a00 */
[----:B0-----:R-:W2:Y:S02]  /*00e0*/  LDG.E R2, desc[UR36][R2.64] ;  /* 0x0000002402027981 */ /* 0x001ea4000c1e1900 */
[----:B--2---:R-:W-:-:S13]  /*00f0*/  ISETP.GE.AND P0, PT, R2, 0x1, PT ;  /* 0x000000010200780c */ /* 0x004fda0003f06270 */
[----:B------:R-:W-:Y:S05]  /*0100*/  @!P0 BRA `(.L_x_1) ;  /* 0x0000000000548947 */ /* 0x000fea0003800000 */
[----:B------:R-:W0:Y:S01]  /*0110*/  LDC.64 R6, c[0x0][0x388] ;  /* 0x0000e200ff067b82 */ /* 0x000e220000000a00 */
[----:B------:R-:W-:Y:S01]  /*0120*/  HFMA2 R0, -RZ, RZ, 0, 0 ;  /* 0x00000000ff007431 */ /* 0x000fe200000001ff */
[----:B------:R-:W-:Y:S01]  /*0130*/  BSSY.RECONVERGENT B0, `(.L_x_1) ;  /* 0x0000012000007945 */ /* 0x000fe20003800200 */
[----:B------:R-:W-:Y:S02]  /*0140*/  IMAD.MOV.U32 R9, RZ, RZ, R2 ;  /* 0x000000ffff097224 */ /* 0x000fe400078e0002 */
[----:B------:R-:W-:-:S07]  /*0150*/  IMAD.MOV.U32 R11, RZ, RZ, RZ ;  /* 0x000000ffff0b7224 */ /* 0x000fce00078e00ff */
.L_x_4:
[----:B------:R-:W-:-:S04]  /*0160*/  IMAD R3, R16, R9, R0 ;  /* 0x0000000910037224 */ /* 0x000fc800078e0200 */
[----:B0-----:R-:W-:-:S06]  /*0170*/  IMAD.WIDE R2, R3, 0x4, R6 ;  /* 0x0000000403027825 */ /* 0x001fcc00078e0206 */
[----:B------:R-:W2:Y:S01]  /*0180*/  LDG.E R2, desc[UR36][R2.64] ;  /* 0x0000002402027981 */ /* 0x000ea2000c1e1900 */
[----:B------:R-:W-:Y:S01]  /*0190*/  BSSY.RECONVERGENT B1, `(.L_x_2) ;  /* 0x0000008000017945 */ /* 0x000fe20003800200 */
[----:B--2---:R-:W-:-:S13]  /*01a0*/  ISETP.NE.AND P0, PT, R2, 0x1, PT ;  /* 0x000000010200780c */ /* 0x004fda0003f05270 */
[----:B------:R-:W-:Y:S05]  /*01b0*/  @P0 BRA `(.L_x_3) ;  /* 0x0000000000140947 */ /* 0x000fea0003800000 */
[----:B------:R-:W0:Y:S01]  /*01c0*/  LDC.64 R8, c[0x0][0x390] ;  /* 0x0000e400ff087b82 */ /* 0x000e220000000a00 */
[----:B------:R-:W-:-:S05]  /*01d0*/  IMAD.WIDE R2, R11, 0x4, R4 ;  /* 0x000000040b027825 */ /* 0x000fca00078e0204 */
[----:B------:R1:W-:Y:S04]  /*01e0*/  ST.E desc[UR36][R2.64], R0 ;  /* 0x0000000002007985 */ /* 0x0003e8000c101924 */
[----:B0-----:R1:W5:Y:S01]  /*01f0*/  LDG.E R9, desc[UR36][R8.64] ;  /* 0x0000002408097981 */ /* 0x001362000c1e1900 */
[----:B------:R-:W-:-:S07]  /*0200*/  IADD3 R11, PT, PT, R11, 0x1, RZ ;  /* 0x000000010b0b7810 */ /* 0x000fce0007ffe0ff */
.L_x_3:
[----:B------:R-:W-:Y:S05]  /*0210*/  BSYNC.RECONVERGENT B1 ;  /* 0x0000000000017941 */ /* 0x000fea0003800200 */
.L_x_2:
[----:B-1----:R-:W-:-:S05]  /*0220*/  VIADD R0, R0, 0x1 ;  /* 0x0000000100007836 */ /* 0x002fca0000000000 */
[----:B-----5:R-:W-:-:S13]  /*0230*/  ISETP.GE.AND P0, PT, R0, R9, PT ;  /* 0x000000090000720c */ /* 0x020fda0003f06270 */
[----:B------:R-:W-:Y:S05]  /*0240*/  @!P0 BRA `(.L_x_4) ;  /* 0xfffffffc00c48947 */ /* 0x000fea000383ffff */
[----:B------:R-:W-:Y:S05]  /*0250*/  BSYNC.RECONVERGENT B0 ;  /* 0x0000000000007941 */ /* 0x000fea0003800200 */
.L_x_1:
[----:B------:R-:W0:Y:S08]  /*0260*/  LDC.64 R2, c[0x0][0x380] ;  /* 0x0000e000ff027b82 */ /* 0x000e300000000a00 */
[----:B------:R-:W1:Y:S01]  /*0270*/  LDC.64 R4, c[0x0][0x390] ;  /* 0x0000e400ff047b82 */ /* 0x000e620000000a00 */
[----:B0-----:R-:W-:-:S05]  /*0280*/  IMAD.WIDE R2, R16, 0x4, R2 ;  /* 0x0000000410027825 */ /* 0x001fca00078e0202 */
[----:B------:R0:W-:Y:S04]  /*0290*/  STG.E desc[UR36][R2.64], RZ ;  /* 0x000000ff02007986 */ /* 0x0001e8000c101924 */
[----:B-1----:R-:W2:Y:S02]  /*02a0*/  LDG.E R5, desc[UR36][R4.64] ;  /* 0x0000002404057981 */ /* 0x002ea4000c1e1900 */
[----:B--2---:R-:W-:-:S13]  /*02b0*/  ISETP.GE.AND P0, PT, R16, R5, PT ;  /* 0x000000051000720c */ /* 0x004fda0003f06270 */
[----:B0-----:R-:W-:Y:S05]  /*02c0*/  @P0 EXIT ;  /* 0x000000000000094d */ /* 0x001fea0003800000 */
[----:B------:R-:W-:Y:S01]  /*02d0*/  MOV R13, R5 ;  /* 0x00000005000d7202 */ /* 0x000fe20000000f00 */
[----:B------:R-:W-:-:S07]  /*02e0*/  IMAD.MOV.U32 R15, RZ, RZ, RZ ;  /* 0x000000ffff0f7224 */ /* 0x000fce00078e00ff */
.L_x_13:
[----:B------:R-:W-:Y:S01]  /*02f0*/  ISETP.GE.AND P0, PT, R16, R13, PT ;  /* 0x0000000d1000720c */ /* 0x000fe20003f06270 */
[----:B------:R-:W-:-:S12]  /*0300*/  BSSY.RECONVERGENT B0, `(.L_x_5) ;  /* 0x0000021000007945 */ /* 0x000fd80003800200 */
[----:B-1----:R-:W-:Y:S05]  /*0310*/  @P0 BRA `(.L_x_6) ;  /* 0x00000000007c0947 */ /* 0x002fea0003800000 */
[----:B------:R-:W-:-:S07]  /*0320*/  MOV R0, R16 ;  /* 0x0000001000007202 */ /* 0x000fce0000000f00 */
.L_x_12:
[----:B------:R-:W-:Y:S01]  /*0330*/  ISETP.GE.AND P0, PT, R0, R13, PT ;  /* 0x0000000d0000720c */ /* 0x000fe20003f06270 */
[----:B------:R-:W-:-:S12]  /*0340*/  BSSY.RECONVERGENT B1, `(.L_x_7) ;  /* 0x0000019000017945 */ /* 0x000fd80003800200 */
[----:B-1----:R-:W-:Y:S05]  /*0350*/  @P0 BRA `(.L_x_8) ;  /* 0x00000000005c0947 */ /* 0x002fea0003800000 */
[----:B------:R-:W0:Y:S01]  /*0360*/  LDC.64 R4, c[0x0][0x388] ;  /* 0x0000e200ff047b82 */ /* 0x000e220000000a00 */
[----:B------:R-:W-:-:S07]  /*0370*/  IMAD.MOV.U32 R12, RZ, RZ, R0 ;  /* 0x000000ffff0c7224 */ /* 0x000fce00078e0000 */
.L_x_11:
[CC--:B-1----:R-:W-:Y:S02]  /*0380*/  IMAD R7, R13.reuse, R16.reuse, R0 ;  /* 0x000000100d077224 */ /* 0x0c2fe400078e0200 */
[C-C-:B------:R-:W-:Y:S02]  /*0390*/  IMAD R9, R13.reuse, R16, R12.reuse ;  /* 0x000000100d097224 */ /* 0x140fe400078e020c */
[----:B------:R-:W-:Y:S02]  /*03a0*/  IMAD R11, R13, R0, R12 ;  /* 0x000000000d0b7224 */ /* 0x000fe400078e020c */
[----:B0-----:R-:W-:-:S04]  /*03b0*/  IMAD.WIDE R6, R7, 0x4, R4 ;  /* 0x0000000407067825 */ /* 0x001fc800078e0204 */
[--C-:B------:R-:W-:Y:S02]  /*03c0*/  IMAD.WIDE R8, R9, 0x4, R4.reuse ;  /* 0x0000000409087825 */ /* 0x100fe400078e0204 */
[----:B------:R-:W2:Y:S02]  /*03d0*/  LDG.E R6, desc[UR36][R6.64] ;  /* 0x0000002406067981 */ /* 0x000ea4000c1e1900 */
[----:B------:R-:W-:Y:S02]  /*03e0*/  IMAD.WIDE R10, R11, 0x4, R4 ;  /* 0x000000040b0a7825 */ /* 0x000fe400078e0204 */
[----:B------:R-:W2:Y:S04]  /*03f0*/  LDG.E R9, desc[UR36][R8.64] ;  /* 0x0000002408097981 */ /* 0x000ea8000c1e1900 */
[----:B------:R-:W2:Y:S01]  /*0400*/  LDG.E R10, desc[UR36][R10.64] ;  /* 0x000000240a0a7981 */ /* 0x000ea2000c1e1900 */
[----:B------:R-:W-:Y:S01]  /*0410*/  BSSY.RECONVERGENT B2, `(.L_x_9) ;  /* 0x0000009000027945 */ /* 0x000fe20003800200 */
[----:B------:R-:W-:-:S02]  /*0420*/  IADD3 R12, PT, PT, R12, 0x1, RZ ;  /* 0x000000010c0c7810 */ /* 0x000fc40007ffe0ff */
[----:B--2---:R-:W-:-:S04]  /*0430*/  IADD3 R14, PT, PT, R10, R9, R6 ;  /* 0x000000090a0e7210 */ /* 0x004fc80007ffe006 */
[----:B------:R-:W-:-:S13]  /*0440*/  ISETP.NE.AND P0, PT, R14, 0x3, PT ;  /* 0x000000030e00780c */ /* 0x000fda0003f05270 */
[----:B------:R-:W-:Y:S05]  /*0450*/  @P0 BRA `(.L_x_10) ;  /* 0x0000000000100947 */ /* 0x000fea0003800000 */
[----:B------:R-:W0:Y:S01]  /*0460*/  LDC.64 R6, c[0x0][0x390] ;  /* 0x0000e400ff067b82 */ /* 0x000e220000000a00 */
[----:B------:R-:W-:-:S05]  /*0470*/  VIADD R15, R15, 0x1 ;  /* 0x000000010f0f7836 */ /* 0x000fca0000000000 */
[----:B------:R1:W-:Y:S04]  /*0480*/  STG.E desc[UR36][R2.64], R15 ;  /* 0x0000000f02007986 */ /* 0x0003e8000c101924 */
[----:B0-----:R1:W5:Y:S02]  /*0490*/  LDG.E R13, desc[UR36][R6.64] ;  /* 0x00000024060d7981 */ /* 0x001364000c1e1900 */
.L_x_10:
[----:B------:R-:W-:Y:S05]  /*04a0*/  BSYNC.RECONVERGENT B2 ;  /* 0x0000000000027941 */ /* 0x000fea0003800200 */
.L_x_9:
[----:B-----5:R-:W-:-:S13]  /*04b0*/  ISETP.GE.AND P0, PT, R12, R13, PT ;  /* 0x0000000d0c00720c */ /* 0x020fda0003f06270 */
[----:B------:R-:W-:Y:S05]  /*04c0*/  @!P0 BRA `(.L_x_11) ;  /* 0xfffffffc00ac8947 */ /* 0x000fea000383ffff */
.L_x_8:
[----:B------:R-:W-:Y:S05]  /*04d0*/  BSYNC.RECONVERGENT B1 ;  /* 0x0000000000017941 */ /* 0x000fea0003800200 */
.L_x_7:
[----:B------:R-:W-:-:S04]  /*04e0*/  IADD3 R0, PT, PT, R0, 0x1, RZ ;  /* 0x0000000100007810 */ /* 0x000fc80007ffe0ff */
[----:B------:R-:W-:-:S13]  /*04f0*/  ISETP.GE.AND P0, PT, R0, R13, PT ;  /* 0x0000000d0000720c */ /* 0x000fda0003f06270 */
[----:B------:R-:W-:Y:S05]  /*0500*/  @!P0 BRA `(.L_x_12) ;  /* 0xfffffffc00888947 */ /* 0x000fea000383ffff */
.L_x_6:
[----:B------:R-:W-:Y:S05]  /*0510*/  BSYNC.RECONVERGENT B0 ;  /* 0x0000000000007941 */ /* 0x000fea0003800200 */
.L_x_5:
[----:B------:R-:W-:-:S05]  /*0520*/  VIADD R16, R16, 0x1 ;  /* 0x0000000110107836 */ /* 0x000fca0000000000 */
[----:B------:R-:W-:-:S13]  /*0530*/  ISETP.GE.AND P0, PT, R16, R13, PT ;  /* 0x0000000d1000720c */ /* 0x000fda0003f06270 */
[----:B------:R-:W-:Y:S05]  /*0540*/  @!P0 BRA `(.L_x_13) ;  /* 0xfffffffc00688947 */ /* 0x000fea000383ffff */
[----:B------:R-:W-:Y:S05]  /*0550*/  EXIT ;  /* 0x000000000000794d */ /* 0x000fea0003800000 */
.L_x_14:
[----:B------:R-:W-:-:S00]  /*0560*/  BRA `(.L_x_14) ;  /* 0xfffffffc00fc7947 */ /* 0x000fc0000383ffff */
[----:B------:R-:W-:-:S00]  /*0570*/  NOP ;  /* 0x0000000000007918 */ /* 0x000fc00000000000 */
        /* <DEDUP_REMOVED lines=8> */
.L_x_15:


//--------------------- .nv.shared.reserved.0     --------------------------
	.section	.nv.shared.reserved.0,"aw",@nobits
	.weak		__nv_reservedSMEM_offset_0_alias
	.size		__nv_reservedSMEM_offset_0_alias, 0, 64
	.other		__nv_reservedSMEM_offset_0_alias,@"STO_CUDA_RESERVED_SHARED STV_DEFAULT"
__nv_reservedSMEM_offset_0_alias:
	.zero		0
	.zero		64


//--------------------- .nv.constant0._Z5countPiS_S_ --------------------------
	.section	.nv.constant0._Z5countPiS_S_,"a",@progbits
	.sectionflags	@""
	.align	4
.nv.constant0._Z5countPiS_S_:
	.zero		920


//--------------------- SYMBOLS --------------------------

	.type		.nv.reservedSmem.offset0,@object
	.size		.nv.reservedSmem.offset0,0x4
	.type		malloc,@function
